//
// Generated by NVIDIA NVVM Compiler
//
// Compiler Build ID: CL-36424714
// Cuda compilation tools, release 13.0, V13.0.88
// Based on NVVM 20.0.0
//

.version 9.0
.target sm_100
.address_size 64

	// .globl	_Z11fill_kernelPiiii

.visible .entry _Z11fill_kernelPiiii(
	.param .u64 .ptr .align 1 _Z11fill_kernelPiiii_param_0,
	.param .u32 _Z11fill_kernelPiiii_param_1,
	.param .u32 _Z11fill_kernelPiiii_param_2,
	.param .u32 _Z11fill_kernelPiiii_param_3
)
{
	.reg .pred 	%p<2>;
	.reg .b32 	%r<9>;
	.reg .b64 	%rd<5>;

	ld.param.u64 	%rd1, [_Z11fill_kernelPiiii_param_0];
	ld.param.u32 	%r3, [_Z11fill_kernelPiiii_param_1];
	ld.param.u32 	%r4, [_Z11fill_kernelPiiii_param_2];
	ld.param.u32 	%r2, [_Z11fill_kernelPiiii_param_3];
	mov.u32 	%r5, %ctaid.x;
	mov.u32 	%r6, %ntid.x;
	mov.u32 	%r7, %tid.x;
	mad.lo.s32 	%r8, %r5, %r6, %r7;
	add.s32 	%r1, %r8, %r3;
	setp.ge.s32 	%p1, %r1, %r4;
	@%p1 bra 	$L__BB0_2;
	cvta.to.global.u64 	%rd2, %rd1;
	mul.wide.s32 	%rd3, %r1, 4;
	add.s64 	%rd4, %rd2, %rd3;
	st.global.u32 	[%rd4], %r2;
$L__BB0_2:
	ret;

}


// ===== COMPILED SASS (sm_100) =====

	.target	sm_100

	.elftype	@"ET_EXEC"


//--------------------- .note.nv.tkinfo           --------------------------
	.section	.note.nv.tkinfo,"",@"SHT_NOTE"
	.sectionflags	@"SHF_NOTE_NV_TKINFO"
	.tkinfo
        /*0018*/ 	.word	0x00000002
        /*0030*/ 	.string	""
        /*0030*/ 	.string	"ptxas"
        /*0030*/ 	.string	"Cuda compilation tools, release 13.0, V13.0.88"
        /*0030*/ 	.string	"Build cuda_13.0.r13.0/compiler.36424714_0"
        /*0030*/ 	.string	"-arch sm_100 -m 64 "



//--------------------- .note.nv.cuinfo           --------------------------
	.section	.note.nv.cuinfo,"",@"SHT_NOTE"
	.sectionflags	@"SHF_NOTE_NV_CUINFO"
        /*0018*/ 	.short	0x0002
        /*001a*/ 	.short	0x0064
        /*001c*/ 	.short	0x0082
	.zero		2


//--------------------- .nv.info                  --------------------------
	.section	.nv.info,"",@"SHT_CUDA_INFO"
	.align	4


	//----- nvinfo : EIATTR_REGCOUNT
	.align		4
        /*0000*/ 	.byte	0x04, 0x2f
        /*0002*/ 	.short	(.L_1 - .L_0)
	.align		4
.L_0:
        /*0004*/ 	.word	index@(_Z11fill_kernelPiiii)
        /*0008*/ 	.word	0x0000000a


	//----- nvinfo : EIATTR_FRAME_SIZE
	.align		4
.L_1:
        /*000c*/ 	.byte	0x04, 0x11
        /*000e*/ 	.short	(.L_3 - .L_2)
	.align		4
.L_2:
        /*0010*/ 	.word	index@(_Z11fill_kernelPiiii)
        /*0014*/ 	.word	0x00000000


	//----- nvinfo : EIATTR_MIN_STACK_SIZE
	.align		4
.L_3:
        /*0018*/ 	.byte	0x04, 0x12
        /*001a*/ 	.short	(.L_5 - .L_4)
	.align		4
.L_4:
        /*001c*/ 	.word	index@(_Z11fill_kernelPiiii)
        /*0020*/ 	.word	0x00000000
.L_5:


//--------------------- .nv.compat                --------------------------
	.section	.nv.compat,"",@"SHT_CUDA_COMPAT_INFO"
	.align	4
        /*0000*/ 	.byte	0x02, 0x09, 0x00, 0x00, 0x02, 0x02, 0x01, 0x00, 0x02, 0x05, 0x05, 0x00, 0x03, 0x07, 0x01, 0x01
        /*0010*/ 	.byte	0x02, 0x03, 0x00, 0x00, 0x02, 0x06, 0x01, 0x00, 0x04, 0x0b, 0x08, 0x00, 0x09, 0x00, 0x00, 0x00
        /*0020*/ 	.byte	0x00, 0x00, 0x00, 0x00


//--------------------- .nv.info._Z11fill_kernelPiiii --------------------------
	.section	.nv.info._Z11fill_kernelPiiii,"",@"SHT_CUDA_INFO"
	.sectionflags	@""
	.align	4


	//----- nvinfo : EIATTR_CUDA_API_VERSION
	.align		4
        /*0000*/ 	.byte	0x04, 0x37
        /*0002*/ 	.short	(.L_7 - .L_6)
.L_6:
        /*0004*/ 	.word	0x00000082


	//----- nvinfo : EIATTR_KPARAM_INFO
	.align		4
.L_7:
        /*0008*/ 	.byte	0x04, 0x17
        /*000a*/ 	.short	(.L_9 - .L_8)
.L_8:
        /*000c*/ 	.word	0x00000000
        /*0010*/ 	.short	0x0003
        /*0012*/ 	.short	0x0010
        /*0014*/ 	.byte	0x00, 0xf0, 0x11, 0x00


	//----- nvinfo : EIATTR_KPARAM_INFO
	.align		4
.L_9:
        /*0018*/ 	.byte	0x04, 0x17
        /*001a*/ 	.short	(.L_11 - .L_10)
.L_10:
        /*001c*/ 	.word	0x00000000
        /*0020*/ 	.short	0x0002
        /*0022*/ 	.short	0x000c
        /*0024*/ 	.byte	0x00, 0xf0, 0x11, 0x00


	//----- nvinfo : EIATTR_KPARAM_INFO
	.align		4
.L_11:
        /*0028*/ 	.byte	0x04, 0x17
        /*002a*/ 	.short	(.L_13 - .L_12)
.L_12:
        /*002c*/ 	.word	0x00000000
        /*0030*/ 	.short	0x0001
        /*0032*/ 	.short	0x0008
        /*0034*/ 	.byte	0x00, 0xf0, 0x11, 0x00


	//----- nvinfo : EIATTR_KPARAM_INFO
	.align		4
.L_13:
        /*0038*/ 	.byte	0x04, 0x17
        /*003a*/ 	.short	(.L_15 - .L_14)
.L_14:
        /*003c*/ 	.word	0x00000000
        /*0040*/ 	.short	0x0000
        /*0042*/ 	.short	0x0000
        /*0044*/ 	.byte	0x00, 0xf5, 0x21, 0x00


	//----- nvinfo : EIATTR_SPARSE_MMA_MASK
	.align		4
.L_15:
        /*0048*/ 	.byte	0x03, 0x50
        /*004a*/ 	.short	0x0000


	//----- nvinfo : EIATTR_MAXREG_COUNT
	.align		4
        /*004c*/ 	.byte	0x03, 0x1b
        /*004e*/ 	.short	0x00ff


	//----- nvinfo : EIATTR_MERCURY_ISA_VERSION
	.align		4
        /*0050*/ 	.byte	0x03, 0x5f
        /*0052*/ 	.short	0x0101


	//----- nvinfo : EIATTR_VRC_CTA_INIT_COUNT
	.align		4
        /*0054*/ 	.byte	0x02, 0x4a
	.zero		1
	.zero		1


	//----- nvinfo : EIATTR_EXIT_INSTR_OFFSETS
	.align		4
        /*0058*/ 	.byte	0x04, 0x1c
        /*005a*/ 	.short	(.L_17 - .L_16)


	//   ....[0]....
.L_16:
        /*005c*/ 	.word	0x00000080


	//   ....[1]....
        /*0060*/ 	.word	0x000000e0


	//----- nvinfo : EIATTR_CBANK_PARAM_SIZE
	.align		4
.L_17:
        /*0064*/ 	.byte	0x03, 0x19
        /*0066*/ 	.short	0x0014


	//----- nvinfo : EIATTR_PARAM_CBANK
	.align		4
        /*0068*/ 	.byte	0x04, 0x0a
        /*006a*/ 	.short	(.L_19 - .L_18)
	.align		4
.L_18:
        /*006c*/ 	.word	index@(.nv.constant0._Z11fill_kernelPiiii)
        /*0070*/ 	.short	0x0380
        /*0072*/ 	.short	0x0014


	//----- nvinfo : EIATTR_SW_WAR
	.align		4
.L_19:
        /*0074*/ 	.byte	0x04, 0x36
        /*0076*/ 	.short	(.L_21 - .L_20)
.L_20:
        /*0078*/ 	.word	0x00000008
.L_21:


//--------------------- .nv.callgraph             --------------------------
	.section	.nv.callgraph,"",@"SHT_CUDA_CALLGRAPH"
	.align	4
	.sectionentsize	8
	.align		4
        /*0000*/ 	.word	0x00000000
	.align		4
        /*0004*/ 	.word	0xffffffff
	.align		4
        /*0008*/ 	.word	0x00000000
	.align		4
        /*000c*/ 	.word	0xfffffffe
	.align		4
        /*0010*/ 	.word	0x00000000
	.align		4
        /*0014*/ 	.word	0xfffffffd
	.align		4
        /*0018*/ 	.word	0x00000000
	.align		4
        /*001c*/ 	.word	0xfffffffc


//--------------------- .text._Z11fill_kernelPiiii --------------------------
	.section	.text._Z11fill_kernelPiiii,"ax",@progbits
	.align	128
        .global         _Z11fill_kernelPiiii
        .type           _Z11fill_kernelPiiii,@function
        .size           _Z11fill_kernelPiiii,(.L_x_1 - _Z11fill_kernelPiiii)
        .other          _Z11fill_kernelPiiii,@"STO_CUDA_ENTRY STV_DEFAULT"
_Z11fill_kernelPiiii:
.text._Z11fill_kernelPiiii:
[----:B------:R-:W-:Y:S01]  /*0000*/  LDC R1, c[0x0][0x37c] ;  /* 0x0000df00ff017b82 */ /* 0x000fe20000000800 */
[----:B------:R-:W0:Y:S07]  /*0010*/  S2R R3, SR_TID.X ;  /* 0x0000000000037919 */ /* 0x000e2e0000002100 */
[----:B------:R-:W0:Y:S01]  /*0020*/  S2UR UR4, SR_CTAID.X ;  /* 0x00000000000479c3 */ /* 0x000e220000002500 */
[----:B------:R-:W1:Y:S07]  /*0030*/  LDCU.64 UR6, c[0x0][0x388] ;  /* 0x00007100ff0677ac */ /* 0x000e6e0008000a00 */
[----:B------:R-:W0:Y:S02]  /*0040*/  LDC R0, c[0x0][0x360] ;  /* 0x0000d800ff007b82 */ /* 0x000e240000000800 */
[----:B0-----:R-:W-:-:S05]  /*0050*/  IMAD R0, R0, UR4, R3 ;  /* 0x0000000400007c24 */ /* 0x001fca000f8e0203 */
[----:B-1----:R-:W-:-:S04]  /*0060*/  IADD3 R5, PT, PT, R0, UR6, RZ ;  /* 0x0000000600057c10 */ /* 0x002fc8000fffe0ff */
[----:B------:R-:W-:-:S13]  /*0070*/  ISETP.GE.AND P0, PT, R5, UR7, PT ;  /* 0x0000000705007c0c */ /* 0x000fda000bf06270 */
[----:B------:R-:W-:Y:S05]  /*0080*/  @P0 EXIT ;  /* 0x000000000000094d */ /* 0x000fea0003800000 */
[----:B------:R-:W0:Y:S01]  /*0090*/  LDC.64 R2, c[0x0][0x380] ;  /* 0x0000e000ff027b82 */ /* 0x000e220000000a00 */
[----:B------:R-:W1:Y:S07]  /*00a0*/  LDCU.64 UR4, c[0x0][0x358] ;  /* 0x00006b00ff0477ac */ /* 0x000e6e0008000a00 */
[----:B------:R-:W1:Y:S01]  /*00b0*/  LDC R7, c[0x0][0x390] ;  /* 0x0000e400ff077b82 */ /* 0x000e620000000800 */
[----:B0-----:R-:W-:-:S05]  /*00c0*/  IMAD.WIDE R2, R5, 0x4, R2 ;  /* 0x0000000405027825 */ /* 0x001fca00078e0202 */
[----:B-1----:R-:W-:Y:S01]  /*00d0*/  STG.E desc[UR4][R2.64], R7 ;  /* 0x0000000702007986 */ /* 0x002fe2000c101904 */
[----:B------:R-:W-:Y:S05]  /*00e0*/  EXIT ;  /* 0x000000000000794d */ /* 0x000fea0003800000 */
.L_x_0:
[----:B------:R-:W-:-:S00]  /*00f0*/  BRA `(.L_x_0) ;  /* 0xfffffffc00fc7947 */ /* 0x000fc0000383ffff */
[----:B------:R-:W-:-:S00]  /*0100*/  NOP ;  /* 0x0000000000007918 */ /* 0x000fc00000000000 */
[----:B------:R-:W-:-:S00]  /*0110*/  NOP ;  /* 0x0000000000007918 */ /* 0x000fc00000000000 */
[----:B------:R-:W-:-:S00]  /*0120*/  NOP ;  /* 0x0000000000007918 */ /* 0x000fc00000000000 */
[----:B------:R-:W-:-:S00]  /*0130*/  NOP ;  /* 0x0000000000007918 */ /* 0x000fc00000000000 */
[----:B------:R-:W-:-:S00]  /*0140*/  NOP ;  /* 0x0000000000007918 */ /* 0x000fc00000000000 */
[----:B------:R-:W-:-:S00]  /*0150*/  NOP ;  /* 0x0000000000007918 */ /* 0x000fc00000000000 */
[----:B------:R-:W-:-:S00]  /*0160*/  NOP ;  /* 0x0000000000007918 */ /* 0x000fc00000000000 */
[----:B------:R-:W-:-:S00]  /*0170*/  NOP ;  /* 0x0000000000007918 */ /* 0x000fc00000000000 */
.L_x_1:


//--------------------- .nv.shared.reserved.0     --------------------------
	.section	.nv.shared.reserved.0,"aw",@nobits
	.weak		__nv_reservedSMEM_offset_0_alias
	.size		__nv_reservedSMEM_offset_0_alias, 0, 64
	.other		__nv_reservedSMEM_offset_0_alias,@"STO_CUDA_RESERVED_SHARED STV_DEFAULT"
__nv_reservedSMEM_offset_0_alias:
	.zero		0
	.zero		64


//--------------------- .nv.constant0._Z11fill_kernelPiiii --------------------------
	.section	.nv.constant0._Z11fill_kernelPiiii,"a",@progbits
	.sectionflags	@""
	.align	4
.nv.constant0._Z11fill_kernelPiiii:
	.zero		916


//--------------------- SYMBOLS --------------------------

	.type		.nv.reservedSmem.offset0,@object
	.size		.nv.reservedSmem.offset0,0x4
